//
// Generated by NVIDIA NVVM Compiler
//
// Compiler Build ID: CL-36424714
// Cuda compilation tools, release 13.0, V13.0.88
// Based on NVVM 20.0.0
//

.version 9.0
.target sm_100
.address_size 64

	// .globl	_Z16sharedABMultiplyPfS_S_ii
.extern .shared .align 16 .b8 tile[];

.visible .entry _Z16sharedABMultiplyPfS_S_ii(
	.param .u64 .ptr .align 1 _Z16sharedABMultiplyPfS_S_ii_param_0,
	.param .u64 .ptr .align 1 _Z16sharedABMultiplyPfS_S_ii_param_1,
	.param .u64 .ptr .align 1 _Z16sharedABMultiplyPfS_S_ii_param_2,
	.param .u32 _Z16sharedABMultiplyPfS_S_ii_param_3,
	.param .u32 _Z16sharedABMultiplyPfS_S_ii_param_4
)
{
	.reg .pred 	%p<11>;
	.reg .b32 	%r<98>;
	.reg .b32 	%f<73>;
	.reg .b64 	%rd<14>;

	ld.param.u64 	%rd3, [_Z16sharedABMultiplyPfS_S_ii_param_0];
	ld.param.u64 	%rd4, [_Z16sharedABMultiplyPfS_S_ii_param_1];
	ld.param.u32 	%r29, [_Z16sharedABMultiplyPfS_S_ii_param_3];
	ld.param.u32 	%r30, [_Z16sharedABMultiplyPfS_S_ii_param_4];
	mov.u32 	%r1, %ntid.x;
	mov.u32 	%r31, %ctaid.y;
	mov.u32 	%r32, %ntid.y;
	mov.u32 	%r2, %tid.y;
	mad.lo.s32 	%r3, %r31, %r32, %r2;
	mov.u32 	%r33, %ctaid.x;
	mov.u32 	%r4, %tid.x;
	mad.lo.s32 	%r5, %r33, %r1, %r4;
	mul.lo.s32 	%r6, %r2, %r1;
	div.s32 	%r7, %r30, %r1;
	setp.lt.s32 	%p1, %r7, 1;
	mov.f32 	%f71, 0f00000000;
	@%p1 bra 	$L__BB0_14;
	mul.lo.s32 	%r35, %r1, %r1;
	shl.b32 	%r36, %r35, 2;
	mov.u32 	%r37, tile;
	add.s32 	%r8, %r37, %r36;
	mad.lo.s32 	%r9, %r30, %r3, %r4;
	and.b32  	%r10, %r1, 7;
	shl.b32 	%r38, %r4, 2;
	add.s32 	%r39, %r36, %r38;
	add.s32 	%r11, %r37, %r39;
	shl.b32 	%r12, %r1, 2;
	cvta.to.global.u64 	%rd1, %rd3;
	cvta.to.global.u64 	%rd2, %rd4;
	mov.f32 	%f71, 0f00000000;
	mov.b32 	%r91, 0;
$L__BB0_2:
	setp.lt.u32 	%p2, %r1, 8;
	mul.lo.s32 	%r41, %r91, %r1;
	add.s32 	%r42, %r9, %r41;
	mul.wide.u32 	%rd6, %r42, 4;
	add.s64 	%rd7, %rd1, %rd6;
	ld.global.f32 	%f18, [%rd7];
	add.s32 	%r43, %r6, %r4;
	shl.b32 	%r44, %r43, 2;
	add.s32 	%r46, %r37, %r44;
	st.shared.f32 	[%r46], %f18;
	add.s32 	%r47, %r41, %r2;
	mad.lo.s32 	%r48, %r47, %r29, %r5;
	mul.wide.u32 	%rd8, %r48, 4;
	add.s64 	%rd9, %rd2, %rd8;
	ld.global.f32 	%f19, [%rd9];
	add.s32 	%r49, %r8, %r44;
	st.shared.f32 	[%r49], %f19;
	bar.sync 	0;
	mov.b32 	%r96, 0;
	@%p2 bra 	$L__BB0_5;
	shl.b32 	%r50, %r6, 2;
	add.s32 	%r52, %r50, %r37;
	add.s32 	%r92, %r52, 16;
	and.b32  	%r53, %r1, -8;
	neg.s32 	%r94, %r53;
	mov.u32 	%r93, %r11;
$L__BB0_4:
	.pragma "nounroll";
	and.b32  	%r96, %r1, 2040;
	ld.shared.f32 	%f20, [%r92+-16];
	ld.shared.f32 	%f21, [%r93];
	fma.rn.f32 	%f22, %f20, %f21, %f71;
	ld.shared.f32 	%f23, [%r92+-12];
	add.s32 	%r54, %r93, %r12;
	ld.shared.f32 	%f24, [%r54];
	fma.rn.f32 	%f25, %f23, %f24, %f22;
	ld.shared.f32 	%f26, [%r92+-8];
	add.s32 	%r55, %r54, %r12;
	ld.shared.f32 	%f27, [%r55];
	fma.rn.f32 	%f28, %f26, %f27, %f25;
	ld.shared.f32 	%f29, [%r92+-4];
	add.s32 	%r56, %r55, %r12;
	ld.shared.f32 	%f30, [%r56];
	fma.rn.f32 	%f31, %f29, %f30, %f28;
	ld.shared.f32 	%f32, [%r92];
	add.s32 	%r57, %r56, %r12;
	ld.shared.f32 	%f33, [%r57];
	fma.rn.f32 	%f34, %f32, %f33, %f31;
	ld.shared.f32 	%f35, [%r92+4];
	add.s32 	%r58, %r57, %r12;
	ld.shared.f32 	%f36, [%r58];
	fma.rn.f32 	%f37, %f35, %f36, %f34;
	ld.shared.f32 	%f38, [%r92+8];
	add.s32 	%r59, %r58, %r12;
	ld.shared.f32 	%f39, [%r59];
	fma.rn.f32 	%f40, %f38, %f39, %f37;
	ld.shared.f32 	%f41, [%r92+12];
	add.s32 	%r60, %r59, %r12;
	ld.shared.f32 	%f42, [%r60];
	fma.rn.f32 	%f71, %f41, %f42, %f40;
	add.s32 	%r94, %r94, 8;
	shl.b32 	%r61, %r1, 5;
	add.s32 	%r93, %r93, %r61;
	add.s32 	%r92, %r92, 32;
	setp.ne.s32 	%p3, %r94, 0;
	@%p3 bra 	$L__BB0_4;
$L__BB0_5:
	setp.eq.s32 	%p4, %r10, 0;
	@%p4 bra 	$L__BB0_13;
	add.s32 	%r62, %r10, -1;
	setp.lt.u32 	%p5, %r62, 3;
	@%p5 bra 	$L__BB0_8;
	add.s32 	%r63, %r96, %r6;
	shl.b32 	%r64, %r63, 2;
	add.s32 	%r66, %r37, %r64;
	ld.shared.f32 	%f44, [%r66];
	mad.lo.s32 	%r67, %r96, %r1, %r4;
	shl.b32 	%r68, %r67, 2;
	add.s32 	%r69, %r8, %r68;
	ld.shared.f32 	%f45, [%r69];
	fma.rn.f32 	%f46, %f44, %f45, %f71;
	ld.shared.f32 	%f47, [%r66+4];
	add.s32 	%r70, %r69, %r12;
	ld.shared.f32 	%f48, [%r70];
	fma.rn.f32 	%f49, %f47, %f48, %f46;
	ld.shared.f32 	%f50, [%r66+8];
	add.s32 	%r71, %r70, %r12;
	ld.shared.f32 	%f51, [%r71];
	fma.rn.f32 	%f52, %f50, %f51, %f49;
	ld.shared.f32 	%f53, [%r66+12];
	add.s32 	%r72, %r71, %r12;
	ld.shared.f32 	%f54, [%r72];
	fma.rn.f32 	%f71, %f53, %f54, %f52;
	add.s32 	%r96, %r96, 4;
$L__BB0_8:
	and.b32  	%r73, %r1, 3;
	setp.eq.s32 	%p6, %r73, 0;
	@%p6 bra 	$L__BB0_13;
	setp.eq.s32 	%p7, %r73, 1;
	@%p7 bra 	$L__BB0_11;
	add.s32 	%r74, %r96, %r6;
	shl.b32 	%r75, %r74, 2;
	add.s32 	%r77, %r37, %r75;
	ld.shared.f32 	%f56, [%r77];
	mad.lo.s32 	%r78, %r96, %r1, %r4;
	shl.b32 	%r79, %r78, 2;
	add.s32 	%r80, %r8, %r79;
	ld.shared.f32 	%f57, [%r80];
	fma.rn.f32 	%f58, %f56, %f57, %f71;
	ld.shared.f32 	%f59, [%r77+4];
	add.s32 	%r81, %r80, %r12;
	ld.shared.f32 	%f60, [%r81];
	fma.rn.f32 	%f71, %f59, %f60, %f58;
	add.s32 	%r96, %r96, 2;
$L__BB0_11:
	and.b32  	%r82, %r1, 1;
	setp.eq.b32 	%p8, %r82, 1;
	not.pred 	%p9, %p8;
	@%p9 bra 	$L__BB0_13;
	add.s32 	%r83, %r96, %r6;
	shl.b32 	%r84, %r83, 2;
	add.s32 	%r86, %r37, %r84;
	ld.shared.f32 	%f61, [%r86];
	mad.lo.s32 	%r87, %r96, %r1, %r4;
	shl.b32 	%r88, %r87, 2;
	add.s32 	%r89, %r8, %r88;
	ld.shared.f32 	%f62, [%r89];
	fma.rn.f32 	%f71, %f61, %f62, %f71;
$L__BB0_13:
	bar.sync 	0;
	add.s32 	%r91, %r91, 1;
	setp.ne.s32 	%p10, %r91, %r7;
	@%p10 bra 	$L__BB0_2;
$L__BB0_14:
	ld.param.u64 	%rd13, [_Z16sharedABMultiplyPfS_S_ii_param_2];
	cvta.to.global.u64 	%rd10, %rd13;
	mad.lo.s32 	%r90, %r29, %r3, %r5;
	mul.wide.s32 	%rd11, %r90, 4;
	add.s64 	%rd12, %rd10, %rd11;
	st.global.f32 	[%rd12], %f71;
	ret;

}


// ===== COMPILED SASS (sm_100) =====

	.target	sm_100

	.elftype	@"ET_EXEC"


//--------------------- .note.nv.tkinfo           --------------------------
	.section	.note.nv.tkinfo,"",@"SHT_NOTE"
	.sectionflags	@"SHF_NOTE_NV_TKINFO"
	.tkinfo
        /*0018*/ 	.word	0x00000002
        /*0030*/ 	.string	""
        /*0030*/ 	.string	"ptxas"
        /*0030*/ 	.string	"Cuda compilation tools, release 13.0, V13.0.88"
        /*0030*/ 	.string	"Build cuda_13.0.r13.0/compiler.36424714_0"
        /*0030*/ 	.string	"-arch sm_100 -m 64 "



//--------------------- .note.nv.cuinfo           --------------------------
	.section	.note.nv.cuinfo,"",@"SHT_NOTE"
	.sectionflags	@"SHF_NOTE_NV_CUINFO"
        /*0018*/ 	.short	0x0002
        /*001a*/ 	.short	0x0064
        /*001c*/ 	.short	0x0082
	.zero		2


//--------------------- .nv.info                  --------------------------
	.section	.nv.info,"",@"SHT_CUDA_INFO"
	.align	4


	//----- nvinfo : EIATTR_REGCOUNT
	.align		4
        /*0000*/ 	.byte	0x04, 0x2f
        /*0002*/ 	.short	(.L_1 - .L_0)
	.align		4
.L_0:
        /*0004*/ 	.word	index@(_Z16sharedABMultiplyPfS_S_ii)
        /*0008*/ 	.word	0x00000020


	//----- nvinfo : EIATTR_FRAME_SIZE
	.align		4
.L_1:
        /*000c*/ 	.byte	0x04, 0x11
        /*000e*/ 	.short	(.L_3 - .L_2)
	.align		4
.L_2:
        /*0010*/ 	.word	index@(_Z16sharedABMultiplyPfS_S_ii)
        /*0014*/ 	.word	0x00000000


	//----- nvinfo : EIATTR_MIN_STACK_SIZE
	.align		4
.L_3:
        /*0018*/ 	.byte	0x04, 0x12
        /*001a*/ 	.short	(.L_5 - .L_4)
	.align		4
.L_4:
        /*001c*/ 	.word	index@(_Z16sharedABMultiplyPfS_S_ii)
        /*0020*/ 	.word	0x00000000
.L_5:


//--------------------- .nv.compat                --------------------------
	.section	.nv.compat,"",@"SHT_CUDA_COMPAT_INFO"
	.align	4
        /*0000*/ 	.byte	0x02, 0x09, 0x00, 0x00, 0x02, 0x02, 0x01, 0x00, 0x02, 0x05, 0x05, 0x00, 0x03, 0x07, 0x01, 0x01
        /*0010*/ 	.byte	0x02, 0x03, 0x00, 0x00, 0x02, 0x06, 0x01, 0x00, 0x04, 0x0b, 0x08, 0x00, 0x09, 0x00, 0x00, 0x00
        /*0020*/ 	.byte	0x00, 0x00, 0x00, 0x00


//--------------------- .nv.info._Z16sharedABMultiplyPfS_S_ii --------------------------
	.section	.nv.info._Z16sharedABMultiplyPfS_S_ii,"",@"SHT_CUDA_INFO"
	.sectionflags	@""
	.align	4


	//----- nvinfo : EIATTR_CUDA_API_VERSION
	.align		4
        /*0000*/ 	.byte	0x04, 0x37
        /*0002*/ 	.short	(.L_7 - .L_6)
.L_6:
        /*0004*/ 	.word	0x00000082


	//----- nvinfo : EIATTR_KPARAM_INFO
	.align		4
.L_7:
        /*0008*/ 	.byte	0x04, 0x17
        /*000a*/ 	.short	(.L_9 - .L_8)
.L_8:
        /*000c*/ 	.word	0x00000000
        /*0010*/ 	.short	0x0004
        /*0012*/ 	.short	0x001c
        /*0014*/ 	.byte	0x00, 0xf0, 0x11, 0x00


	//----- nvinfo : EIATTR_KPARAM_INFO
	.align		4
.L_9:
        /*0018*/ 	.byte	0x04, 0x17
        /*001a*/ 	.short	(.L_11 - .L_10)
.L_10:
        /*001c*/ 	.word	0x00000000
        /*0020*/ 	.short	0x0003
        /*0022*/ 	.short	0x0018
        /*0024*/ 	.byte	0x00, 0xf0, 0x11, 0x00


	//----- nvinfo : EIATTR_KPARAM_INFO
	.align		4
.L_11:
        /*0028*/ 	.byte	0x04, 0x17
        /*002a*/ 	.short	(.L_13 - .L_12)
.L_12:
        /*002c*/ 	.word	0x00000000
        /*0030*/ 	.short	0x0002
        /*0032*/ 	.short	0x0010
        /*0034*/ 	.byte	0x00, 0xf5, 0x21, 0x00


	//----- nvinfo : EIATTR_KPARAM_INFO
	.align		4
.L_13:
        /*0038*/ 	.byte	0x04, 0x17
        /*003a*/ 	.short	(.L_15 - .L_14)
.L_14:
        /*003c*/ 	.word	0x00000000
        /*0040*/ 	.short	0x0001
        /*0042*/ 	.short	0x0008
        /*0044*/ 	.byte	0x00, 0xf5, 0x21, 0x00


	//----- nvinfo : EIATTR_KPARAM_INFO
	.align		4
.L_15:
        /*0048*/ 	.byte	0x04, 0x17
        /*004a*/ 	.short	(.L_17 - .L_16)
.L_16:
        /*004c*/ 	.word	0x00000000
        /*0050*/ 	.short	0x0000
        /*0052*/ 	.short	0x0000
        /*0054*/ 	.byte	0x00, 0xf5, 0x21, 0x00


	//----- nvinfo : EIATTR_SPARSE_MMA_MASK
	.align		4
.L_17:
        /*0058*/ 	.byte	0x03, 0x50
        /*005a*/ 	.short	0x0000


	//----- nvinfo : EIATTR_MAXREG_COUNT
	.align		4
        /*005c*/ 	.byte	0x03, 0x1b
        /*005e*/ 	.short	0x00ff


	//----- nvinfo : EIATTR_NUM_BARRIERS
	.align		4
        /*0060*/ 	.byte	0x02, 0x4c
        /*0062*/ 	.byte	0x01
	.zero		1


	//----- nvinfo : EIATTR_MERCURY_ISA_VERSION
	.align		4
        /*0064*/ 	.byte	0x03, 0x5f
        /*0066*/ 	.short	0x0101


	//----- nvinfo : EIATTR_VRC_CTA_INIT_COUNT
	.align		4
        /*0068*/ 	.byte	0x02, 0x4a
	.zero		1
	.zero		1


	//----- nvinfo : EIATTR_EXIT_INSTR_OFFSETS
	.align		4
        /*006c*/ 	.byte	0x04, 0x1c
        /*006e*/ 	.short	(.L_19 - .L_18)


	//   ....[0]....
.L_18:
        /*0070*/ 	.word	0x00000ae0


	//----- nvinfo : EIATTR_CBANK_PARAM_SIZE
	.align		4
.L_19:
        /*0074*/ 	.byte	0x03, 0x19
        /*0076*/ 	.short	0x0020


	//----- nvinfo : EIATTR_PARAM_CBANK
	.align		4
        /*0078*/ 	.byte	0x04, 0x0a
        /*007a*/ 	.short	(.L_21 - .L_20)
	.align		4
.L_20:
        /*007c*/ 	.word	index@(.nv.constant0._Z16sharedABMultiplyPfS_S_ii)
        /*0080*/ 	.short	0x0380
        /*0082*/ 	.short	0x0020


	//----- nvinfo : EIATTR_SW_WAR
	.align		4
.L_21:
        /*0084*/ 	.byte	0x04, 0x36
        /*0086*/ 	.short	(.L_23 - .L_22)
.L_22:
        /*0088*/ 	.word	0x00000008
.L_23:


//--------------------- .nv.callgraph             --------------------------
	.section	.nv.callgraph,"",@"SHT_CUDA_CALLGRAPH"
	.align	4
	.sectionentsize	8
	.align		4
        /*0000*/ 	.word	0x00000000
	.align		4
        /*0004*/ 	.word	0xffffffff
	.align		4
        /*0008*/ 	.word	0x00000000
	.align		4
        /*000c*/ 	.word	0xfffffffe
	.align		4
        /*0010*/ 	.word	0x00000000
	.align		4
        /*0014*/ 	.word	0xfffffffd
	.align		4
        /*0018*/ 	.word	0x00000000
	.align		4
        /*001c*/ 	.word	0xfffffffc


//--------------------- .text._Z16sharedABMultiplyPfS_S_ii --------------------------
	.section	.text._Z16sharedABMultiplyPfS_S_ii,"ax",@progbits
	.align	128
        .global         _Z16sharedABMultiplyPfS_S_ii
        .type           _Z16sharedABMultiplyPfS_S_ii,@function
        .size           _Z16sharedABMultiplyPfS_S_ii,(.L_x_8 - _Z16sharedABMultiplyPfS_S_ii)
        .other          _Z16sharedABMultiplyPfS_S_ii,@"STO_CUDA_ENTRY STV_DEFAULT"
_Z16sharedABMultiplyPfS_S_ii:
.text._Z16sharedABMultiplyPfS_S_ii:
[----:B------:R-:W-:Y:S08]  /*0000*/  LDC R1, c[0x0][0x37c] ;  /* 0x0000df00ff017b82 */ /* 0x000ff00000000800 */
[----:B------:R-:W0:Y:S01]  /*0010*/  LDC R0, c[0x0][0x360] ;  /* 0x0000d800ff007b82 */ /* 0x000e220000000800 */
[----:B------:R-:W1:Y:S01]  /*0020*/  S2R R9, SR_TID.X ;  /* 0x0000000000097919 */ /* 0x000e620000002100 */
[----:B------:R-:W2:Y:S01]  /*0030*/  LDCU.64 UR6, c[0x0][0x358] ;  /* 0x00006b00ff0677ac */ /* 0x000ea20008000a00 */
[----:B------:R-:W-:-:S05]  /*0040*/  IMAD.MOV.U32 R15, RZ, RZ, RZ ;  /* 0x000000ffff0f7224 */ /* 0x000fca00078e00ff */
[----:B------:R-:W3:Y:S08]  /*0050*/  LDC R11, c[0x0][0x39c] ;  /* 0x0000e700ff0b7b82 */ /* 0x000ef00000000800 */
[----:B------:R-:W-:Y:S01]  /*0060*/  S2UR UR4, SR_CTAID.Y ;  /* 0x00000000000479c3 */ /* 0x000fe20000002600 */
[----:B0-----:R-:W-:-:S07]  /*0070*/  IABS R5, R0 ;  /* 0x0000000000057213 */ /* 0x001fce0000000000 */
[----:B------:R-:W1:Y:S01]  /*0080*/  S2UR UR5, SR_CTAID.X ;  /* 0x00000000000579c3 */ /* 0x000e620000002500 */
[----:B------:R-:W-:Y:S01]  /*0090*/  IABS R8, R0 ;  /* 0x0000000000087213 */ /* 0x000fe20000000000 */
[----:B------:R-:W0:Y:S03]  /*00a0*/  I2F.RP R4, R5 ;  /* 0x0000000500047306 */ /* 0x000e260000209400 */
[----:B------:R-:W-:-:S03]  /*00b0*/  IADD3 R8, PT, PT, RZ, -R8, RZ ;  /* 0x80000008ff087210 */ /* 0x000fc60007ffe0ff */
[----:B------:R-:W4:Y:S02]  /*00c0*/  LDC R10, c[0x0][0x364] ;  /* 0x0000d900ff0a7b82 */ /* 0x000f240000000800 */
[----:B0-----:R-:W0:Y:S02]  /*00d0*/  MUFU.RCP R4, R4 ;  /* 0x0000000400047308 */ /* 0x001e240000001000 */
[----:B0-----:R-:W-:Y:S02]  /*00e0*/  IADD3 R2, PT, PT, R4, 0xffffffe, RZ ;  /* 0x0ffffffe04027810 */ /* 0x001fe40007ffe0ff */
[----:B---3--:R-:W-:-:S04]  /*00f0*/  IABS R4, R11 ;  /* 0x0000000b00047213 */ /* 0x008fc80000000000 */
[----:B------:R0:W3:Y:S02]  /*0100*/  F2I.FTZ.U32.TRUNC.NTZ R3, R2 ;  /* 0x0000000200037305 */ /* 0x0000e4000021f000 */
[----:B0-----:R-:W-:Y:S02]  /*0110*/  IMAD.MOV.U32 R2, RZ, RZ, RZ ;  /* 0x000000ffff027224 */ /* 0x001fe400078e00ff */
[----:B---3--:R-:W-:-:S04]  /*0120*/  IMAD.MOV R6, RZ, RZ, -R3 ;  /* 0x000000ffff067224 */ /* 0x008fc800078e0a03 */
[----:B------:R-:W-:-:S04]  /*0130*/  IMAD R7, R6, R5, RZ ;  /* 0x0000000506077224 */ /* 0x000fc800078e02ff */
[----:B------:R-:W-:Y:S01]  /*0140*/  IMAD.HI.U32 R3, R3, R7, R2 ;  /* 0x0000000703037227 */ /* 0x000fe200078e0002 */
[----:B------:R-:W-:-:S03]  /*0150*/  MOV R7, R8 ;  /* 0x0000000800077202 */ /* 0x000fc60000000f00 */
[----:B-1----:R-:W-:Y:S02]  /*0160*/  IMAD R8, R0, UR5, R9 ;  /* 0x0000000500087c24 */ /* 0x002fe4000f8e0209 */
[----:B------:R-:W-:-:S04]  /*0170*/  IMAD.HI.U32 R6, R3, R4, RZ ;  /* 0x0000000403067227 */ /* 0x000fc800078e00ff */
[----:B------:R-:W-:Y:S02]  /*0180*/  IMAD R2, R6, R7, R4 ;  /* 0x0000000706027224 */ /* 0x000fe400078e0204 */
[----:B------:R-:W4:Y:S03]  /*0190*/  S2R R7, SR_TID.Y ;  /* 0x0000000000077919 */ /* 0x000f260000002200 */
[----:B------:R-:W-:-:S13]  /*01a0*/  ISETP.GT.U32.AND P2, PT, R5, R2, PT ;  /* 0x000000020500720c */ /* 0x000fda0003f44070 */
[----:B------:R-:W-:Y:S01]  /*01b0*/  @!P2 IMAD.IADD R2, R2, 0x1, -R5 ;  /* 0x000000010202a824 */ /* 0x000fe200078e0a05 */
[----:B------:R-:W-:Y:S02]  /*01c0*/  @!P2 IADD3 R6, PT, PT, R6, 0x1, RZ ;  /* 0x000000010606a810 */ /* 0x000fe40007ffe0ff */
[----:B------:R-:W-:Y:S02]  /*01d0*/  ISETP.NE.AND P2, PT, R0, RZ, PT ;  /* 0x000000ff0000720c */ /* 0x000fe40003f45270 */
[----:B------:R-:W-:Y:S02]  /*01e0*/  ISETP.GE.U32.AND P0, PT, R2, R5, PT ;  /* 0x000000050200720c */ /* 0x000fe40003f06070 */
[----:B------:R-:W-:-:S04]  /*01f0*/  LOP3.LUT R2, R0, R11, RZ, 0x3c, !PT ;  /* 0x0000000b00027212 */ /* 0x000fc800078e3cff */
[----:B------:R-:W-:Y:S01]  /*0200*/  ISETP.GE.AND P1, PT, R2, RZ, PT ;  /* 0x000000ff0200720c */ /* 0x000fe20003f26270 */
[----:B----4-:R-:W-:-:S06]  /*0210*/  IMAD R10, R10, UR4, R7 ;  /* 0x000000040a0a7c24 */ /* 0x010fcc000f8e0207 */
[----:B------:R-:W-:-:S06]  /*0220*/  @P0 VIADD R6, R6, 0x1 ;  /* 0x0000000106060836 */ /* 0x000fcc0000000000 */
[----:B------:R-:W-:Y:S02]  /*0230*/  @!P1 IADD3 R6, PT, PT, -R6, RZ, RZ ;  /* 0x000000ff06069210 */ /* 0x000fe40007ffe1ff */
[----:B------:R-:W-:-:S04]  /*0240*/  @!P2 LOP3.LUT R6, RZ, R0, RZ, 0x33, !PT ;  /* 0x00000000ff06a212 */ /* 0x000fc800078e33ff */
[----:B------:R-:W-:-:S13]  /*0250*/  ISETP.GE.AND P0, PT, R6, 0x1, PT ;  /* 0x000000010600780c */ /* 0x000fda0003f06270 */
[----:B--2---:R-:W-:Y:S05]  /*0260*/  @!P0 BRA `(.L_x_0) ;  /* 0x0000000800088947 */ /* 0x004fea0003800000 */
[----:B------:R-:W0:Y:S01]  /*0270*/  S2UR UR5, SR_CgaCtaId ;  /* 0x00000000000579c3 */ /* 0x000e220000008800 */
[----:B------:R-:W-:Y:S01]  /*0280*/  IMAD R2, R0, R0, RZ ;  /* 0x0000000000027224 */ /* 0x000fe200078e02ff */
[----:B------:R-:W-:Y:S01]  /*0290*/  UMOV UR4, 0x400 ;  /* 0x0000040000047882 */ /* 0x000fe20000000000 */
[----:B------:R-:W-:Y:S02]  /*02a0*/  HFMA2 R15, -RZ, RZ, 0, 0 ;  /* 0x00000000ff0f7431 */ /* 0x000fe400000001ff */
[----:B------:R-:W-:Y:S01]  /*02b0*/  IMAD R11, R10, R11, R9 ;  /* 0x0000000b0a0b7224 */ /* 0x000fe200078e0209 */
[C---:B------:R-:W-:Y:S01]  /*02c0*/  LOP3.LUT R20, R0.reuse, 0x7, RZ, 0xc0, !PT ;  /* 0x0000000700147812 */ /* 0x040fe200078ec0ff */
[----:B------:R-:W-:Y:S01]  /*02d0*/  IMAD R12, R0, R7, RZ ;  /* 0x00000007000c7224 */ /* 0x000fe200078e02ff */
[----:B------:R-:W-:-:S05]  /*02e0*/  SHF.L.U32 R2, R2, 0x2, RZ ;  /* 0x0000000202027819 */ /* 0x000fca00000006ff */
[----:B------:R-:W-:Y:S01]  /*02f0*/  IMAD R14, R9, 0x4, R2 ;  /* 0x00000004090e7824 */ /* 0x000fe200078e0202 */
[----:B0-----:R-:W-:-:S03]  /*0300*/  ULEA UR5, UR5, UR4, 0x18 ;  /* 0x0000000405057291 */ /* 0x001fc6000f8ec0ff */
[----:B------:R-:W-:-:S03]  /*0310*/  UMOV UR4, URZ ;  /* 0x000000ff00047c82 */ /* 0x000fc60008000000 */
[----:B------:R-:W-:Y:S01]  /*0320*/  VIADD R13, R2, UR5 ;  /* 0x00000005020d7c36 */ /* 0x000fe20008000000 */
[----:B------:R-:W-:-:S07]  /*0330*/  IADD3 R14, PT, PT, R14, UR5, RZ ;  /* 0x000000050e0e7c10 */ /* 0x000fce000fffe0ff */
.L_x_6:
[----:B0-----:R-:W0:Y:S01]  /*0340*/  LDC.64 R4, c[0x0][0x380] ;  /* 0x0000e000ff047b82 */ /* 0x001e220000000a00 */
[----:B------:R-:W1:Y:S01]  /*0350*/  LDCU UR8, c[0x0][0x398] ;  /* 0x00007300ff0877ac */ /* 0x000e620008000800 */
[C---:B------:R-:W-:Y:S02]  /*0360*/  IMAD R19, R0.reuse, UR4, R7 ;  /* 0x0000000400137c24 */ /* 0x040fe4000f8e0207 */
[----:B------:R-:W-:-:S04]  /*0370*/  IMAD R17, R0, UR4, R11 ;  /* 0x0000000400117c24 */ /* 0x000fc8000f8e020b */
[----:B------:R-:W2:Y:S01]  /*0380*/  LDC.64 R2, c[0x0][0x388] ;  /* 0x0000e200ff027b82 */ /* 0x000ea20000000a00 */
[----:B-1----:R-:W-:Y:S02]  /*0390*/  IMAD R19, R19, UR8, R8 ;  /* 0x0000000813137c24 */ /* 0x002fe4000f8e0208 */
[----:B0-----:R-:W-:-:S06]  /*03a0*/  IMAD.WIDE.U32 R4, R17, 0x4, R4 ;  /* 0x0000000411047825 */ /* 0x001fcc00078e0004 */
[----:B------:R0:W3:Y:S01]  /*03b0*/  LDG.E R4, desc[UR6][R4.64] ;  /* 0x0000000604047981 */ /* 0x0000e2000c1e1900 */
[----:B--2---:R-:W-:-:S06]  /*03c0*/  IMAD.WIDE.U32 R2, R19, 0x4, R2 ;  /* 0x0000000413027825 */ /* 0x004fcc00078e0002 */
[----:B------:R-:W2:Y:S01]  /*03d0*/  LDG.E R2, desc[UR6][R2.64] ;  /* 0x0000000602027981 */ /* 0x000ea2000c1e1900 */
[----:B------:R-:W-:Y:S01]  /*03e0*/  IMAD.IADD R16, R12, 0x1, R9 ;  /* 0x000000010c107824 */ /* 0x000fe200078e0209 */
[----:B------:R-:W-:Y:S01]  /*03f0*/  ISETP.GE.U32.AND P1, PT, R0, 0x8, PT ;  /* 0x000000080000780c */ /* 0x000fe20003f26070 */
[----:B------:R-:W-:-:S03]  /*0400*/  UIADD3 UR4, UPT, UPT, UR4, 0x1, URZ ;  /* 0x0000000104047890 */ /* 0x000fc6000fffe0ff */
[C---:B------:R-:W-:Y:S02]  /*0410*/  LEA R17, R16.reuse, UR5, 0x2 ;  /* 0x0000000510117c11 */ /* 0x040fe4000f8e10ff */
[----:B------:R-:W-:Y:S02]  /*0420*/  LEA R19, R16, R13, 0x2 ;  /* 0x0000000d10137211 */ /* 0x000fe400078e10ff */
[----:B------:R-:W-:Y:S01]  /*0430*/  ISETP.NE.AND P0, PT, R6, UR4, PT ;  /* 0x0000000406007c0c */ /* 0x000fe2000bf05270 */
[----:B0-----:R-:W-:Y:S01]  /*0440*/  IMAD.MOV.U32 R5, RZ, RZ, RZ ;  /* 0x000000ffff057224 */ /* 0x001fe200078e00ff */
[----:B---3--:R0:W-:Y:S04]  /*0450*/  STS [R17], R4 ;  /* 0x0000000411007388 */ /* 0x0081e80000000800 */
[----:B--2---:R0:W-:Y:S01]  /*0460*/  STS [R19], R2 ;  /* 0x0000000213007388 */ /* 0x0041e20000000800 */
[----:B------:R-:W-:Y:S06]  /*0470*/  BAR.SYNC.DEFER_BLOCKING 0x0 ;  /* 0x0000000000007b1d */ /* 0x000fec0000010000 */
[----:B------:R-:W-:Y:S05]  /*0480*/  @!P1 BRA `(.L_x_1) ;  /* 0x0000000000ac9947 */ /* 0x000fea0003800000 */
[----:B0-----:R-:W-:Y:S02]  /*0490*/  LEA R4, R12, UR5, 0x2 ;  /* 0x000000050c047c11 */ /* 0x001fe4000f8e10ff */
[----:B------:R-:W-:Y:S02]  /*04a0*/  LOP3.LUT R5, R0, 0xfffffff8, RZ, 0xc0, !PT ;  /* 0xfffffff800057812 */ /* 0x000fe400078ec0ff */
[----:B------:R-:W-:Y:S01]  /*04b0*/  MOV R3, R14 ;  /* 0x0000000e00037202 */ /* 0x000fe20000000f00 */
[----:B------:R-:W-:Y:S01]  /*04c0*/  VIADD R4, R4, 0x10 ;  /* 0x0000001004047836 */ /* 0x000fe20000000000 */
[----:B------:R-:W-:Y:S02]  /*04d0*/  LOP3.LUT R2, R0, 0x7f8, RZ, 0xc0, !PT ;  /* 0x000007f800027812 */ /* 0x000fe400078ec0ff */
[----:B------:R-:W-:-:S07]  /*04e0*/  IADD3 R5, PT, PT, -R5, RZ, RZ ;  /* 0x000000ff05057210 */ /* 0x000fce0007ffe1ff */
.L_x_2:
[----:B------:R-:W-:Y:S01]  /*04f0*/  IMAD R21, R0, 0x4, R3 ;  /* 0x0000000400157824 */ /* 0x000fe200078e0203 */
[----:B------:R-:W-:Y:S01]  /*0500*/  LDS R16, [R4+-0x10] ;  /* 0xfffff00004107984 */ /* 0x000fe20000000800 */
[----:B------:R-:W-:-:S03]  /*0510*/  IADD3 R5, PT, PT, R5, 0x8, RZ ;  /* 0x0000000805057810 */ /* 0x000fc60007ffe0ff */
[----:B------:R0:W1:Y:S01]  /*0520*/  LDS R19, [R3] ;  /* 0x0000000003137984 */ /* 0x0000620000000800 */
[C---:B------:R-:W-:Y:S02]  /*0530*/  LEA R23, R0.reuse, R21, 0x2 ;  /* 0x0000001500177211 */ /* 0x040fe400078e10ff */
[----:B------:R-:W-:Y:S01]  /*0540*/  ISETP.NE.AND P1, PT, R5, RZ, PT ;  /* 0x000000ff0500720c */ /* 0x000fe20003f25270 */
[----:B------:R-:W-:Y:S02]  /*0550*/  LDS R22, [R4+-0xc] ;  /* 0xfffff40004167984 */ /* 0x000fe40000000800 */
[C---:B------:R-:W-:Y:S02]  /*0560*/  IMAD R25, R0.reuse, 0x4, R23 ;  /* 0x0000000400197824 */ /* 0x040fe400078e0217 */
[----:B------:R-:W2:Y:S01]  /*0570*/  LDS R21, [R21] ;  /* 0x0000000015157984 */ /* 0x000ea20000000800 */
[C---:B0-----:R-:W-:Y:S02]  /*0580*/  LEA R3, R0.reuse, R3, 0x5 ;  /* 0x0000000300037211 */ /* 0x041fe400078e28ff */
[C---:B------:R-:W-:Y:S01]  /*0590*/  LEA R27, R0.reuse, R25, 0x2 ;  /* 0x00000019001b7211 */ /* 0x040fe200078e10ff */
[----:B------:R-:W-:Y:S04]  /*05a0*/  LDS R17, [R4+-0x8] ;  /* 0xfffff80004117984 */ /* 0x000fe80000000800 */
[----:B------:R0:W3:Y:S01]  /*05b0*/  LDS R18, [R23] ;  /* 0x0000000017127984 */ /* 0x0000e20000000800 */
[----:B------:R-:W-:-:S03]  /*05c0*/  IMAD R29, R0, 0x4, R27 ;  /* 0x00000004001d7824 */ /* 0x000fc600078e021b */
[----:B------:R-:W-:Y:S02]  /*05d0*/  LDS R26, [R4+0x8] ;  /* 0x00000800041a7984 */ /* 0x000fe40000000800 */
[----:B0-----:R-:W-:Y:S01]  /*05e0*/  LEA R23, R0, R29, 0x2 ;  /* 0x0000001d00177211 */ /* 0x001fe200078e10ff */
[----:B-1----:R-:W-:Y:S02]  /*05f0*/  FFMA R19, R16, R19, R15 ;  /* 0x0000001310137223 */ /* 0x002fe4000000000f */
[----:B------:R-:W-:Y:S04]  /*0600*/  LDS R15, [R4+-0x4] ;  /* 0xfffffc00040f7984 */ /* 0x000fe80000000800 */
[----:B------:R-:W0:Y:S01]  /*0610*/  LDS R16, [R25] ;  /* 0x0000000019107984 */ /* 0x000e220000000800 */
[----:B--2---:R-:W-:Y:S01]  /*0620*/  FFMA R24, R22, R21, R19 ;  /* 0x0000001516187223 */ /* 0x004fe20000000013 */
[----:B------:R-:W-:-:S02]  /*0630*/  IMAD R21, R0, 0x4, R23 ;  /* 0x0000000400157824 */ /* 0x000fc400078e0217 */
[----:B------:R-:W-:Y:S04]  /*0640*/  LDS R19, [R4] ;  /* 0x0000000004137984 */ /* 0x000fe80000000800 */
[----:B------:R-:W1:Y:S01]  /*0650*/  LDS R22, [R27] ;  /* 0x000000001b167984 */ /* 0x000e620000000800 */
[----:B---3--:R-:W-:-:S03]  /*0660*/  FFMA R28, R17, R18, R24 ;  /* 0x00000012111c7223 */ /* 0x008fc60000000018 */
[----:B------:R-:W-:Y:S04]  /*0670*/  LDS R17, [R4+0x4] ;  /* 0x0000040004117984 */ /* 0x000fe80000000800 */
[----:B------:R-:W2:Y:S04]  /*0680*/  LDS R24, [R29] ;  /* 0x000000001d187984 */ /* 0x000ea80000000800 */
[----:B------:R-:W3:Y:S04]  /*0690*/  LDS R23, [R23] ;  /* 0x0000000017177984 */ /* 0x000ee80000000800 */
[----:B------:R-:W-:Y:S04]  /*06a0*/  LDS R21, [R21] ;  /* 0x0000000015157984 */ /* 0x000fe80000000800 */
[----:B------:R4:W5:Y:S02]  /*06b0*/  LDS R18, [R4+0xc] ;  /* 0x00000c0004127984 */ /* 0x0009640000000800 */
[----:B----4-:R-:W-:-:S02]  /*06c0*/  VIADD R4, R4, 0x20 ;  /* 0x0000002004047836 */ /* 0x010fc40000000000 */
[----:B0-----:R-:W-:-:S04]  /*06d0*/  FFMA R16, R15, R16, R28 ;  /* 0x000000100f107223 */ /* 0x001fc8000000001c */
[----:B-1----:R-:W-:-:S04]  /*06e0*/  FFMA R16, R19, R22, R16 ;  /* 0x0000001613107223 */ /* 0x002fc80000000010 */
[----:B--2---:R-:W-:-:S04]  /*06f0*/  FFMA R17, R17, R24, R16 ;  /* 0x0000001811117223 */ /* 0x004fc80000000010 */
[----:B---3--:R-:W-:-:S04]  /*0700*/  FFMA R17, R26, R23, R17 ;  /* 0x000000171a117223 */ /* 0x008fc80000000011 */
[----:B-----5:R-:W-:Y:S01]  /*0710*/  FFMA R15, R18, R21, R17 ;  /* 0x00000015120f7223 */ /* 0x020fe20000000011 */
[----:B------:R-:W-:Y:S06]  /*0720*/  @P1 BRA `(.L_x_2) ;  /* 0xfffffffc00701947 */ /* 0x000fec000383ffff */
[----:B------:R-:W-:-:S07]  /*0730*/  MOV R5, R2 ;  /* 0x0000000200057202 */ /* 0x000fce0000000f00 */
.L_x_1:
[----:B------:R-:W-:-:S13]  /*0740*/  ISETP.NE.AND P1, PT, R20, RZ, PT ;  /* 0x000000ff1400720c */ /* 0x000fda0003f25270 */
[----:B------:R-:W-:Y:S05]  /*0750*/  @!P1 BRA `(.L_x_3) ;  /* 0x0000000000c49947 */ /* 0x000fea0003800000 */
[----:B0-----:R-:W-:Y:S02]  /*0760*/  IADD3 R2, PT, PT, R20, -0x1, RZ ;  /* 0xffffffff14027810 */ /* 0x001fe40007ffe0ff */
[----:B------:R-:W-:Y:S02]  /*0770*/  LOP3.LUT P2, R18, R0, 0x3, RZ, 0xc0, !PT ;  /* 0x0000000300127812 */ /* 0x000fe4000784c0ff */
[----:B------:R-:W-:-:S13]  /*0780*/  ISETP.GE.U32.AND P1, PT, R2, 0x3, PT ;  /* 0x000000030200780c */ /* 0x000fda0003f26070 */
[----:B------:R-:W-:Y:S05]  /*0790*/  @!P1 BRA `(.L_x_4) ;  /* 0x0000000000509947 */ /* 0x000fea0003800000 */
[C---:B------:R-:W-:Y:S02]  /*07a0*/  IMAD R4, R5.reuse, R0, R9 ;  /* 0x0000000005047224 */ /* 0x040fe400078e0209 */
[----:B------:R-:W-:Y:S01]  /*07b0*/  IMAD.IADD R2, R12, 0x1, R5 ;  /* 0x000000010c027824 */ /* 0x000fe200078e0205 */
[----:B------:R-:W-:Y:S02]  /*07c0*/  IADD3 R5, PT, PT, R5, 0x4, RZ ;  /* 0x0000000405057810 */ /* 0x000fe40007ffe0ff */
[----:B------:R-:W-:Y:S02]  /*07d0*/  LEA R3, R4, R13, 0x2 ;  /* 0x0000000d04037211 */ /* 0x000fe400078e10ff */
[----:B------:R-:W-:Y:S02]  /*07e0*/  LEA R2, R2, UR5, 0x2 ;  /* 0x0000000502027c11 */ /* 0x000fe4000f8e10ff */
[C---:B------:R-:W-:Y:S01]  /*07f0*/  LEA R19, R0.reuse, R3, 0x2 ;  /* 0x0000000300137211 */ /* 0x040fe200078e10ff */
[----:B------:R-:W-:Y:S04]  /*0800*/  LDS R16, [R3] ;  /* 0x0000000003107984 */ /* 0x000fe80000000800 */
[----:B------:R-:W0:Y:S01]  /*0810*/  LDS R4, [R2] ;  /* 0x0000000002047984 */ /* 0x000e220000000800 */
[----:B------:R-:W-:-:S03]  /*0820*/  IMAD R23, R0, 0x4, R19 ;  /* 0x0000000400177824 */ /* 0x000fc600078e0213 */
[----:B------:R-:W-:Y:S02]  /*0830*/  LDS R17, [R2+0x4] ;  /* 0x0000040002117984 */ /* 0x000fe40000000800 */
[----:B------:R-:W-:Y:S02]  /*0840*/  LEA R22, R0, R23, 0x2 ;  /* 0x0000001700167211 */ /* 0x000fe400078e10ff */
[----:B------:R-:W1:Y:S04]  /*0850*/  LDS R19, [R19] ;  /* 0x0000000013137984 */ /* 0x000e680000000800 */
[----:B------:R-:W-:Y:S04]  /*0860*/  LDS R21, [R2+0x8] ;  /* 0x0000080002157984 */ /* 0x000fe80000000800 */
[----:B------:R-:W2:Y:S04]  /*0870*/  LDS R23, [R23] ;  /* 0x0000000017177984 */ /* 0x000ea80000000800 */
[----:B------:R-:W-:Y:S04]  /*0880*/  LDS R25, [R2+0xc] ;  /* 0x00000c0002197984 */ /* 0x000fe80000000800 */
[----:B------:R-:W3:Y:S01]  /*0890*/  LDS R22, [R22] ;  /* 0x0000000016167984 */ /* 0x000ee20000000800 */
[----:B0-----:R-:W-:-:S04]  /*08a0*/  FFMA R4, R4, R16, R15 ;  /* 0x0000001004047223 */ /* 0x001fc8000000000f */
[----:B-1----:R-:W-:-:S04]  /*08b0*/  FFMA R4, R17, R19, R4 ;  /* 0x0000001311047223 */ /* 0x002fc80000000004 */
[----:B--2---:R-:W-:-:S04]  /*08c0*/  FFMA R4, R21, R23, R4 ;  /* 0x0000001715047223 */ /* 0x004fc80000000004 */
[----:B---3--:R-:W-:-:S07]  /*08d0*/  FFMA R15, R25, R22, R4 ;  /* 0x00000016190f7223 */ /* 0x008fce0000000004 */
.L_x_4:
[----:B------:R-:W-:Y:S05]  /*08e0*/  @!P2 BRA `(.L_x_3) ;  /* 0x000000000060a947 */ /* 0x000fea0003800000 */
[----:B------:R-:W-:Y:S02]  /*08f0*/  ISETP.NE.AND P1, PT, R18, 0x1, PT ;  /* 0x000000011200780c */ /* 0x000fe40003f25270 */
[----:B------:R-:W-:-:S04]  /*0900*/  LOP3.LUT R2, R0, 0x1, RZ, 0xc0, !PT ;  /* 0x0000000100027812 */ /* 0x000fc800078ec0ff */
[----:B------:R-:W-:-:S07]  /*0910*/  ISETP.NE.U32.AND P2, PT, R2, 0x1, PT ;  /* 0x000000010200780c */ /* 0x000fce0003f45070 */
[----:B------:R-:W-:Y:S06]  /*0920*/  @!P1 BRA `(.L_x_5) ;  /* 0x0000000000309947 */ /* 0x000fec0003800000 */
[C---:B------:R-:W-:Y:S02]  /*0930*/  IMAD R4, R5.reuse, R0, R9 ;  /* 0x0000000005047224 */ /* 0x040fe400078e0209 */
[----:B------:R-:W-:Y:S02]  /*0940*/  IMAD.IADD R2, R12, 0x1, R5 ;  /* 0x000000010c027824 */ /* 0x000fe400078e0205 */
[----:B------:R-:W-:Y:S01]  /*0950*/  VIADD R5, R5, 0x2 ;  /* 0x0000000205057836 */ /* 0x000fe20000000000 */
[----:B------:R-:W-:Y:S02]  /*0960*/  LEA R3, R4, R13, 0x2 ;  /* 0x0000000d04037211 */ /* 0x000fe400078e10ff */
[----:B------:R-:W-:Y:S02]  /*0970*/  LEA R2, R2, UR5, 0x2 ;  /* 0x0000000502027c11 */ /* 0x000fe4000f8e10ff */
[----:B------:R-:W-:Y:S01]  /*0980*/  LEA R18, R0, R3, 0x2 ;  /* 0x0000000300127211 */ /* 0x000fe200078e10ff */
[----:B------:R-:W-:Y:S04]  /*0990*/  LDS R16, [R3] ;  /* 0x0000000003107984 */ /* 0x000fe80000000800 */
[----:B------:R-:W0:Y:S04]  /*09a0*/  LDS R4, [R2] ;  /* 0x0000000002047984 */ /* 0x000e280000000800 */
[----:B------:R-:W-:Y:S04]  /*09b0*/  LDS R17, [R2+0x4] ;  /* 0x0000040002117984 */ /* 0x000fe80000000800 */
[----:B------:R-:W1:Y:S01]  /*09c0*/  LDS R18, [R18] ;  /* 0x0000000012127984 */ /* 0x000e620000000800 */
[----:B0-----:R-:W-:-:S04]  /*09d0*/  FFMA R4, R4, R16, R15 ;  /* 0x0000001004047223 */ /* 0x001fc8000000000f */
[----:B-1----:R-:W-:-:S07]  /*09e0*/  FFMA R15, R17, R18, R4 ;  /* 0x00000012110f7223 */ /* 0x002fce0000000004 */
.L_x_5:
[----:B------:R-:W-:Y:S05]  /*09f0*/  @P2 BRA `(.L_x_3) ;  /* 0x00000000001c2947 */ /* 0x000fea0003800000 */
[-C--:B------:R-:W-:Y:S01]  /*0a00*/  IMAD R4, R0, R5.reuse, R9 ;  /* 0x0000000500047224 */ /* 0x080fe200078e0209 */
[----:B------:R-:W-:-:S04]  /*0a10*/  IADD3 R2, PT, PT, R12, R5, RZ ;  /* 0x000000050c027210 */ /* 0x000fc80007ffe0ff */
[----:B------:R-:W-:Y:S02]  /*0a20*/  LEA R2, R2, UR5, 0x2 ;  /* 0x0000000502027c11 */ /* 0x000fe4000f8e10ff */
[----:B------:R-:W-:-:S04]  /*0a30*/  LEA R4, R4, R13, 0x2 ;  /* 0x0000000d04047211 */ /* 0x000fc800078e10ff */
[----:B------:R-:W-:Y:S04]  /*0a40*/  LDS R2, [R2] ;  /* 0x0000000002027984 */ /* 0x000fe80000000800 */
[----:B------:R-:W0:Y:S02]  /*0a50*/  LDS R4, [R4] ;  /* 0x0000000004047984 */ /* 0x000e240000000800 */
[----:B0-----:R-:W-:-:S07]  /*0a60*/  FFMA R15, R2, R4, R15 ;  /* 0x00000004020f7223 */ /* 0x001fce000000000f */
.L_x_3:
[----:B------:R-:W-:Y:S06]  /*0a70*/  BAR.SYNC.DEFER_BLOCKING 0x0 ;  /* 0x0000000000007b1d */ /* 0x000fec0000010000 */
[----:B------:R-:W-:Y:S05]  /*0a80*/  @P0 BRA `(.L_x_6) ;  /* 0xfffffff8002c0947 */ /* 0x000fea000383ffff */
.L_x_0:
[----:B0-----:R-:W0:Y:S01]  /*0a90*/  LDC.64 R2, c[0x0][0x390] ;  /* 0x0000e400ff027b82 */ /* 0x001e220000000a00 */
[----:B------:R-:W1:Y:S02]  /*0aa0*/  LDCU UR4, c[0x0][0x398] ;  /* 0x00007300ff0477ac */ /* 0x000e640008000800 */
[----:B-1----:R-:W-:-:S04]  /*0ab0*/  IMAD R5, R10, UR4, R8 ;  /* 0x000000040a057c24 */ /* 0x002fc8000f8e0208 */
[----:B0-----:R-:W-:-:S05]  /*0ac0*/  IMAD.WIDE R2, R5, 0x4, R2 ;  /* 0x0000000405027825 */ /* 0x001fca00078e0202 */
[----:B------:R-:W-:Y:S01]  /*0ad0*/  STG.E desc[UR6][R2.64], R15 ;  /* 0x0000000f02007986 */ /* 0x000fe2000c101906 */
[----:B------:R-:W-:Y:S05]  /*0ae0*/  EXIT ;  /* 0x000000000000794d */ /* 0x000fea0003800000 */
.L_x_7:
[----:B------:R-:W-:-:S00]  /*0af0*/  BRA `(.L_x_7) ;  /* 0xfffffffc00fc7947 */ /* 0x000fc0000383ffff */
[----:B------:R-:W-:-:S00]  /*0b00*/  NOP ;  /* 0x0000000000007918 */ /* 0x000fc00000000000 */
[----:B------:R-:W-:-:S00]  /*0b10*/  NOP ;  /* 0x0000000000007918 */ /* 0x000fc00000000000 */
[----:B------:R-:W-:-:S00]  /*0b20*/  NOP ;  /* 0x0000000000007918 */ /* 0x000fc00000000000 */
[----:B------:R-:W-:-:S00]  /*0b30*/  NOP ;  /* 0x0000000000007918 */ /* 0x000fc00000000000 */
[----:B------:R-:W-:-:S00]  /*0b40*/  NOP ;  /* 0x0000000000007918 */ /* 0x000fc00000000000 */
[----:B------:R-:W-:-:S00]  /*0b50*/  NOP ;  /* 0x0000000000007918 */ /* 0x000fc00000000000 */
[----:B------:R-:W-:-:S00]  /*0b60*/  NOP ;  /* 0x0000000000007918 */ /* 0x000fc00000000000 */
[----:B------:R-:W-:-:S00]  /*0b70*/  NOP ;  /* 0x0000000000007918 */ /* 0x000fc00000000000 */
.L_x_8:


//--------------------- .nv.shared._Z16sharedABMultiplyPfS_S_ii --------------------------
	.section	.nv.shared._Z16sharedABMultiplyPfS_S_ii,"aw",@nobits
	.sectionflags	@""
	.align	16
	.zero		1024


//--------------------- .nv.shared.reserved.0     --------------------------
	.section	.nv.shared.reserved.0,"aw",@nobits
	.weak		__nv_reservedSMEM_offset_0_alias
	.size		__nv_reservedSMEM_offset_0_alias, 0, 64
	.other		__nv_reservedSMEM_offset_0_alias,@"STO_CUDA_RESERVED_SHARED STV_DEFAULT"
__nv_reservedSMEM_offset_0_alias:
	.zero		0
	.zero		64


//--------------------- .nv.constant0._Z16sharedABMultiplyPfS_S_ii --------------------------
	.section	.nv.constant0._Z16sharedABMultiplyPfS_S_ii,"a",@progbits
	.sectionflags	@""
	.align	4
.nv.constant0._Z16sharedABMultiplyPfS_S_ii:
	.zero		928


//--------------------- SYMBOLS --------------------------

	.type		.nv.reservedSmem.offset0,@object
	.size		.nv.reservedSmem.offset0,0x4
	.type		.nv.reservedSmem.cap,@object
	.size		.nv.reservedSmem.cap,0x4
